	.headerflags	@"EF_CUDA_TEXMODE_UNIFIED EF_CUDA_64BIT_ADDRESS EF_CUDA_ACCELERATORS EF_CUDA_SM90 EF_CUDA_VIRTUAL_SM(EF_CUDA_SM90)"
	.elftype	@"ET_EXEC"


//--------------------- .nv.info                  --------------------------
	.section	.nv.info,"",@"SHT_CUDA_INFO"
	.align	4


	//----- nvinfo : EIATTR_REGCOUNT
	.align		4
        /*0000*/ 	.byte	0x04, 0x2f
        /*0002*/ 	.short	(.L_1 - .L_0)
	.align		4
.L_0:
        /*0004*/ 	.word	index@(triton_poi_fused__to_copy_add_arange_mul_19)
        /*0008*/ 	.word	0x00000009


	//----- nvinfo : EIATTR_MIN_STACK_SIZE
	.align		4
.L_1:
        /*000c*/ 	.byte	0x04, 0x12
        /*000e*/ 	.short	(.L_3 - .L_2)
	.align		4
.L_2:
        /*0010*/ 	.word	index@(triton_poi_fused__to_copy_add_arange_mul_19)
        /*0014*/ 	.word	0x00000000


	//----- nvinfo : EIATTR_FRAME_SIZE
	.align		4
.L_3:
        /*0018*/ 	.byte	0x04, 0x11
        /*001a*/ 	.short	(.L_5 - .L_4)
	.align		4
.L_4:
        /*001c*/ 	.word	index@(triton_poi_fused__to_copy_add_arange_mul_19)
        /*0020*/ 	.word	0x00000000


	//----- nvinfo : EIATTR_MIN_STACK_SIZE
	.align		4
.L_5:
        /*0024*/ 	.byte	0x04, 0x12
        /*0026*/ 	.short	(.L_7 - .L_6)
	.align		4
.L_6:
        /*0028*/ 	.word	index@(triton_poi_fused__to_copy_add_arange_mul_19)
        /*002c*/ 	.word	0x00000000
.L_7:


//--------------------- .nv.info.triton_poi_fused__to_copy_add_arange_mul_19 --------------------------
	.section	.nv.info.triton_poi_fused__to_copy_add_arange_mul_19,"",@"SHT_CUDA_INFO"
	.sectionflags	@""
	.align	4


	//----- nvinfo : EIATTR_CUDA_API_VERSION
	.align		4
        /*0000*/ 	.byte	0x04, 0x37
        /*0002*/ 	.short	(.L_9 - .L_8)
.L_8:
        /*0004*/ 	.word	0x0000007c


	//----- nvinfo : EIATTR_KPARAM_INFO
	.align		4
.L_9:
        /*0008*/ 	.byte	0x04, 0x17
        /*000a*/ 	.short	(.L_11 - .L_10)
.L_10:
        /*000c*/ 	.word	0x00000000
        /*0010*/ 	.short	0x0001
        /*0012*/ 	.short	0x0008
        /*0014*/ 	.byte	0x00, 0xf0, 0x11, 0x00


	//----- nvinfo : EIATTR_KPARAM_INFO
	.align		4
.L_11:
        /*0018*/ 	.byte	0x04, 0x17
        /*001a*/ 	.short	(.L_13 - .L_12)
.L_12:
        /*001c*/ 	.word	0x00000000
        /*0020*/ 	.short	0x0000
        /*0022*/ 	.short	0x0000
        /*0024*/ 	.byte	0x00, 0xf4, 0x21, 0x00


	//----- nvinfo : EIATTR_SPARSE_MMA_MASK
	.align		4
.L_13:
        /*0028*/ 	.byte	0x03, 0x50
        /*002a*/ 	.short	0x0000


	//----- nvinfo : EIATTR_MAXREG_COUNT
	.align		4
        /*002c*/ 	.byte	0x03, 0x1b
        /*002e*/ 	.short	0x00ff


	//----- nvinfo : EIATTR_EXIT_INSTR_OFFSETS
	.align		4
        /*0030*/ 	.byte	0x04, 0x1c
        /*0032*/ 	.short	(.L_15 - .L_14)


	//   ....[0]....
.L_14:
        /*0034*/ 	.word	0x000000d0


	//   ....[1]....
        /*0038*/ 	.word	0x00000100


	//----- nvinfo : EIATTR_REQNTID
	.align		4
.L_15:
        /*003c*/ 	.byte	0x04, 0x10
        /*003e*/ 	.short	(.L_17 - .L_16)
.L_16:
        /*0040*/ 	.word	0x00000020
        /*0044*/ 	.word	0x00000001
        /*0048*/ 	.word	0x00000001


	//----- nvinfo : EIATTR_CBANK_PARAM_SIZE
	.align		4
.L_17:
        /*004c*/ 	.byte	0x03, 0x19
        /*004e*/ 	.short	0x000c


	//----- nvinfo : EIATTR_PARAM_CBANK
	.align		4
        /*0050*/ 	.byte	0x04, 0x0a
        /*0052*/ 	.short	(.L_19 - .L_18)
	.align		4
.L_18:
        /*0054*/ 	.word	index@(.nv.constant0.triton_poi_fused__to_copy_add_arange_mul_19)
        /*0058*/ 	.short	0x0210
        /*005a*/ 	.short	0x000c


	//----- nvinfo : EIATTR_SW_WAR
	.align		4
.L_19:
        /*005c*/ 	.byte	0x04, 0x36
        /*005e*/ 	.short	(.L_21 - .L_20)
.L_20:
        /*0060*/ 	.word	0x00000008
.L_21:


//--------------------- .nv.callgraph             --------------------------
	.section	.nv.callgraph,"",@"SHT_CUDA_CALLGRAPH"
	.align	4
	.sectionentsize	8
	.align		4
        /*0000*/ 	.word	0x00000000
	.align		4
        /*0004*/ 	.word	0xffffffff
	.align		4
        /*0008*/ 	.word	0x00000000
	.align		4
        /*000c*/ 	.word	0xfffffffe
	.align		4
        /*0010*/ 	.word	0x00000000
	.align		4
        /*0014*/ 	.word	0xfffffffd
	.align		4
        /*0018*/ 	.word	0x00000000
	.align		4
        /*001c*/ 	.word	0xfffffffc


//--------------------- .text.triton_poi_fused__to_copy_add_arange_mul_19 --------------------------
	.section	.text.triton_poi_fused__to_copy_add_arange_mul_19,"ax",@progbits
	.align	128
        .global         triton_poi_fused__to_copy_add_arange_mul_19
        .type           triton_poi_fused__to_copy_add_arange_mul_19,@function
        .size           triton_poi_fused__to_copy_add_arange_mul_19,(.L_x_1 - triton_poi_fused__to_copy_add_arange_mul_19)
        .other          triton_poi_fused__to_copy_add_arange_mul_19,@"STO_CUDA_ENTRY STV_DEFAULT"
triton_poi_fused__to_copy_add_arange_mul_19:
.text.triton_poi_fused__to_copy_add_arange_mul_19:
[----:B------:R-:W0:Y:S02]  /*0000*/  LDC R1, c[0x0][0x28] ;  /* 0x00000a00ff017b82 */ /* 0x000e240000000800 */
[----:B------:R-:W1:Y:S01]  /*0010*/  S2R R6, SR_TID.X ;  /* 0x0000000000067919 */ /* 0x000e620000002100 */
[----:B------:R-:W2:Y:S01]  /*0020*/  LDC.64 R2, c[0x0][0x210] ;  /* 0x00008400ff027b82 */ /* 0x000ea20000000a00 */
[----:B------:R-:W3:Y:S01]  /*0030*/  S2R R5, SR_CTAID.X ;  /* 0x0000000000057919 */ /* 0x000ee20000002500 */
[C---:B-1----:R-:W-:Y:S02]  /*0040*/  LOP3.LUT R0, R6.reuse, 0xf, RZ, 0xc0, !PT ;  /* 0x0000000f06007812 */ /* 0x042fe400078ec0ff */
[----:B------:R-:W-:-:S03]  /*0050*/  LOP3.LUT P0, RZ, R6, 0x10, RZ, 0xc0, !PT ;  /* 0x0000001006ff7812 */ /* 0x000fc6000780c0ff */
[----:B---3--:R-:W-:-:S04]  /*0060*/  IMAD R5, R5, 0x10, R0 ;  /* 0x0000001005057824 */ /* 0x008fc800078e0200 */
[C---:B--2---:R-:W-:Y:S01]  /*0070*/  IMAD.WIDE R2, R5.reuse, 0x8, R2 ;  /* 0x0000000805027825 */ /* 0x044fe200078e0202 */
[----:B------:R-:W-:Y:S02]  /*0080*/  I2FP.F32.S32 R0, R5 ;  /* 0x0000000500007245 */ /* 0x000fe40000201400 */
[----:B------:R-:W-:-:S03]  /*0090*/  ISETP.LT.AND P0, PT, R5, 0x10, !P0 ;  /* 0x000000100500780c */ /* 0x000fc60004701270 */
[----:B------:R-:W-:-:S04]  /*00a0*/  FMUL R0, R0, 0.5 ;  /* 0x3f00000000007820 */ /* 0x000fc80000400000 */
[----:B------:R-:W1:Y:S02]  /*00b0*/  F2I.TRUNC.NTZ R4, R0 ;  /* 0x0000000000047305 */ /* 0x000e64000020f100 */
[----:B-1----:R-:W-:-:S04]  /*00c0*/  SHF.R.S32.HI R5, RZ, 0x1f, R4 ;  /* 0x0000001fff057819 */ /* 0x002fc80000011404 */
[----:B------:R-:W-:Y:S05]  /*00d0*/  @!P0 EXIT ;  /* 0x000000000000894d */ /* 0x000fea0003800000 */
[----:B------:R-:W-:Y:S02]  /*00e0*/  ULDC.64 UR4, c[0x0][0x208] ;  /* 0x0000820000047ab9 */ /* 0x000fe40000000a00 */
[----:B------:R-:W-:Y:S01]  /*00f0*/  STG.E.64 desc[UR4][R2.64], R4 ;  /* 0x0000000402007986 */ /* 0x000fe2000c101b04 */
[----:B------:R-:W-:Y:S05]  /*0100*/  EXIT ;  /* 0x000000000000794d */ /* 0x000fea0003800000 */
.L_x_0:
[----:B------:R-:W-:-:S00]  /*0110*/  BRA `(.L_x_0) ;  /* 0xfffffffc00fc7947 */ /* 0x000fc0000383ffff */
[----:B------:R-:W-:-:S00]  /*0120*/  NOP ;  /* 0x0000000000007918 */ /* 0x000fc00000000000 */
        /* <DEDUP_REMOVED lines=13> */
.L_x_1:


//--------------------- .nv.constant0.triton_poi_fused__to_copy_add_arange_mul_19 --------------------------
	.section	.nv.constant0.triton_poi_fused__to_copy_add_arange_mul_19,"a",@progbits
	.sectionflags	@""
	.align	4
.nv.constant0.triton_poi_fused__to_copy_add_arange_mul_19:
	.zero		540
